	.headerflags	@"EF_CUDA_TEXMODE_UNIFIED EF_CUDA_64BIT_ADDRESS EF_CUDA_SM86 EF_CUDA_VIRTUAL_SM(EF_CUDA_SM86)"
	.elftype	@"ET_EXEC"


//--------------------- .nv.info                  --------------------------
	.section	.nv.info,"",@"SHT_CUDA_INFO"
	.align	4


	//----- nvinfo : EIATTR_REGCOUNT
	.align		4
        /*0000*/ 	.byte	0x04, 0x2f
        /*0002*/ 	.short	(.L_1 - .L_0)
	.align		4
.L_0:
        /*0004*/ 	.word	index@(triton_poi_fused__softmax_add_3)
        /*0008*/ 	.word	0x0000001b


	//----- nvinfo : EIATTR_FRAME_SIZE
	.align		4
.L_1:
        /*000c*/ 	.byte	0x04, 0x11
        /*000e*/ 	.short	(.L_3 - .L_2)
	.align		4
.L_2:
        /*0010*/ 	.word	index@(triton_poi_fused__softmax_add_3)
        /*0014*/ 	.word	0x00000000


	//----- nvinfo : EIATTR_MIN_STACK_SIZE
	.align		4
.L_3:
        /*0018*/ 	.byte	0x04, 0x12
        /*001a*/ 	.short	(.L_5 - .L_4)
	.align		4
.L_4:
        /*001c*/ 	.word	index@(triton_poi_fused__softmax_add_3)
        /*0020*/ 	.word	0x00000000
.L_5:


//--------------------- .nv.info.triton_poi_fused__softmax_add_3 --------------------------
	.section	.nv.info.triton_poi_fused__softmax_add_3,"",@"SHT_CUDA_INFO"
	.sectionflags	@""
	.align	4


	//----- nvinfo : EIATTR_CUDA_API_VERSION
	.align		4
        /*0000*/ 	.byte	0x04, 0x37
        /*0002*/ 	.short	(.L_7 - .L_6)
.L_6:
        /*0004*/ 	.word	0x00000080


	//----- nvinfo : EIATTR_SW2861232_WAR
	.align		4
.L_7:
        /*0008*/ 	.byte	0x01, 0x35
	.zero		2


	//----- nvinfo : EIATTR_PARAM_CBANK
	.align		4
        /*000c*/ 	.byte	0x04, 0x0a
        /*000e*/ 	.short	(.L_9 - .L_8)
	.align		4
.L_8:
        /*0010*/ 	.word	index@(.nv.constant0.triton_poi_fused__softmax_add_3)
        /*0014*/ 	.short	0x0160
        /*0016*/ 	.short	0x0038


	//----- nvinfo : EIATTR_CBANK_PARAM_SIZE
	.align		4
.L_9:
        /*0018*/ 	.byte	0x03, 0x19
        /*001a*/ 	.short	0x0038


	//----- nvinfo : EIATTR_KPARAM_INFO
	.align		4
        /*001c*/ 	.byte	0x04, 0x17
        /*001e*/ 	.short	(.L_11 - .L_10)
.L_10:
        /*0020*/ 	.word	0x00000000
        /*0024*/ 	.short	0x0007
        /*0026*/ 	.short	0x0030
        /*0028*/ 	.byte	0x00, 0xf4, 0x21, 0x00


	//----- nvinfo : EIATTR_KPARAM_INFO
	.align		4
.L_11:
        /*002c*/ 	.byte	0x04, 0x17
        /*002e*/ 	.short	(.L_13 - .L_12)
.L_12:
        /*0030*/ 	.word	0x00000000
        /*0034*/ 	.short	0x0006
        /*0036*/ 	.short	0x0028
        /*0038*/ 	.byte	0x00, 0xf0, 0x11, 0x00


	//----- nvinfo : EIATTR_KPARAM_INFO
	.align		4
.L_13:
        /*003c*/ 	.byte	0x04, 0x17
        /*003e*/ 	.short	(.L_15 - .L_14)
.L_14:
        /*0040*/ 	.word	0x00000000
        /*0044*/ 	.short	0x0005
        /*0046*/ 	.short	0x0024
        /*0048*/ 	.byte	0x00, 0xf0, 0x11, 0x00


	//----- nvinfo : EIATTR_KPARAM_INFO
	.align		4
.L_15:
        /*004c*/ 	.byte	0x04, 0x17
        /*004e*/ 	.short	(.L_17 - .L_16)
.L_16:
        /*0050*/ 	.word	0x00000000
        /*0054*/ 	.short	0x0004
        /*0056*/ 	.short	0x0020
        /*0058*/ 	.byte	0x00, 0xf0, 0x11, 0x00


	//----- nvinfo : EIATTR_KPARAM_INFO
	.align		4
.L_17:
        /*005c*/ 	.byte	0x04, 0x17
        /*005e*/ 	.short	(.L_19 - .L_18)
.L_18:
        /*0060*/ 	.word	0x00000000
        /*0064*/ 	.short	0x0003
        /*0066*/ 	.short	0x0018
        /*0068*/ 	.byte	0x00, 0xf4, 0x21, 0x00


	//----- nvinfo : EIATTR_KPARAM_INFO
	.align		4
.L_19:
        /*006c*/ 	.byte	0x04, 0x17
        /*006e*/ 	.short	(.L_21 - .L_20)
.L_20:
        /*0070*/ 	.word	0x00000000
        /*0074*/ 	.short	0x0002
        /*0076*/ 	.short	0x0010
        /*0078*/ 	.byte	0x00, 0xf4, 0x21, 0x00


	//----- nvinfo : EIATTR_KPARAM_INFO
	.align		4
.L_21:
        /*007c*/ 	.byte	0x04, 0x17
        /*007e*/ 	.short	(.L_23 - .L_22)
.L_22:
        /*0080*/ 	.word	0x00000000
        /*0084*/ 	.short	0x0001
        /*0086*/ 	.short	0x0008
        /*0088*/ 	.byte	0x00, 0xf4, 0x21, 0x00


	//----- nvinfo : EIATTR_KPARAM_INFO
	.align		4
.L_23:
        /*008c*/ 	.byte	0x04, 0x17
        /*008e*/ 	.short	(.L_25 - .L_24)
.L_24:
        /*0090*/ 	.word	0x00000000
        /*0094*/ 	.short	0x0000
        /*0096*/ 	.short	0x0000
        /*0098*/ 	.byte	0x00, 0xf4, 0x21, 0x00


	//----- nvinfo : EIATTR_MAXREG_COUNT
	.align		4
.L_25:
        /*009c*/ 	.byte	0x03, 0x1b
        /*009e*/ 	.short	0x00ff


	//----- nvinfo : EIATTR_EXIT_INSTR_OFFSETS
	.align		4
        /*00a0*/ 	.byte	0x04, 0x1c
        /*00a2*/ 	.short	(.L_27 - .L_26)


	//   ....[0]....
.L_26:
        /*00a4*/ 	.word	0x000008b0


	//   ....[1]....
        /*00a8*/ 	.word	0x000008f0


	//----- nvinfo : EIATTR_CTAIDZ_USED
	.align		4
.L_27:
        /*00ac*/ 	.byte	0x01, 0x04
	.zero		2


	//----- nvinfo : EIATTR_REQNTID
	.align		4
        /*00b0*/ 	.byte	0x04, 0x10
        /*00b2*/ 	.short	(.L_29 - .L_28)
.L_28:
        /*00b4*/ 	.word	0x00000080
        /*00b8*/ 	.word	0x00000001
        /*00bc*/ 	.word	0x00000001
.L_29:


//--------------------- .nv.callgraph             --------------------------
	.section	.nv.callgraph,"",@"SHT_CUDA_CALLGRAPH"
	.align	4
	.sectionentsize	8
	.align		4
        /*0000*/ 	.word	0x00000000
	.align		4
        /*0004*/ 	.word	0xffffffff
	.align		4
        /*0008*/ 	.word	0x00000000
	.align		4
        /*000c*/ 	.word	0xfffffffe
	.align		4
        /*0010*/ 	.word	0x00000000
	.align		4
        /*0014*/ 	.word	0xfffffffd
	.align		4
        /*0018*/ 	.word	0x00000000
	.align		4
        /*001c*/ 	.word	0xfffffffc


//--------------------- .nv.rel.action            --------------------------
	.section	.nv.rel.action,"",@"SHT_CUDA_RELOCINFO"
	.align	8
	.sectionentsize	8
        /*0000*/ 	.byte	0x73, 0x00, 0x00, 0x00, 0x00, 0x00, 0x00, 0x00, 0x00, 0x00, 0x00, 0x11, 0x25, 0x00, 0x05, 0x36


//--------------------- .nv.constant0.triton_poi_fused__softmax_add_3 --------------------------
	.section	.nv.constant0.triton_poi_fused__softmax_add_3,"a",@progbits
	.sectionflags	@""
	.align	4
.nv.constant0.triton_poi_fused__softmax_add_3:
	.zero		408


//--------------------- .text.triton_poi_fused__softmax_add_3 --------------------------
	.section	.text.triton_poi_fused__softmax_add_3,"ax",@progbits
	.sectionflags	@"SHF_BARRIERS=1"
	.sectioninfo	@"SHI_REGISTERS=27"
	.align	128
        .global         triton_poi_fused__softmax_add_3
        .type           triton_poi_fused__softmax_add_3,@function
        .size           triton_poi_fused__softmax_add_3,(.L_x_1 - triton_poi_fused__softmax_add_3)
        .other          triton_poi_fused__softmax_add_3,@"STO_CUDA_ENTRY STV_DEFAULT"
triton_poi_fused__softmax_add_3:
.text.triton_poi_fused__softmax_add_3:
[----:B------:R-:W-:Y:S02]  /*0000*/  IMAD.MOV.U32 R1, RZ, RZ, c[0x0][0x28] ;  /* 0x00000a00ff017624 */ /* 0x000fe400078e00ff */
[----:B------:R-:W0:Y:S01]  /*0010*/  S2R R12, SR_CTAID.X ;  /* 0x00000000000c7919 */ /* 0x000e220000002500 */
[----:B------:R-:W-:-:S03]  /*0020*/  MOV R8, 0x4 ;  /* 0x0000000400087802 */ /* 0x000fc60000000f00 */
[----:B------:R-:W1:Y:S04]  /*0030*/  S2R R0, SR_TID.X ;  /* 0x0000000000007919 */ /* 0x000e680000002100 */
[----:B------:R-:W2:Y:S04]  /*0040*/  S2R R10, SR_CTAID.Z ;  /* 0x00000000000a7919 */ /* 0x000ea80000002700 */
[----:B------:R-:W3:Y:S01]  /*0050*/  S2R R9, SR_CTAID.Y ;  /* 0x0000000000097919 */ /* 0x000ee20000002600 */
[----:B0-----:R-:W-:Y:S02]  /*0060*/  IMAD.SHL.U32 R12, R12, 0x20, RZ ;  /* 0x000000200c0c7824 */ /* 0x001fe400078e00ff */
[----:B-1----:R-:W-:Y:S01]  /*0070*/  IMAD.SHL.U32 R15, R0, 0x2, RZ ;  /* 0x00000002000f7824 */ /* 0x002fe200078e00ff */
[----:B------:R-:W-:-:S02]  /*0080*/  SHF.R.U32.HI R14, RZ, 0x4, R0 ;  /* 0x00000004ff0e7819 */ /* 0x000fc40000011600 */
[----:B------:R-:W-:Y:S02]  /*0090*/  LOP3.LUT R5, R0, 0x40, RZ, 0xc0, !PT ;  /* 0x0000004000057812 */ /* 0x000fe400078ec0ff */
[C---:B--2---:R-:W-:Y:S01]  /*00a0*/  ISETP.NE.AND P1, PT, R10.reuse, RZ, PT ;  /* 0x000000ff0a00720c */ /* 0x044fe20003f25270 */
[----:B------:R-:W-:Y:S01]  /*00b0*/  IMAD.SHL.U32 R10, R10, 0x8, RZ ;  /* 0x000000080a0a7824 */ /* 0x000fe200078e00ff */
[----:B------:R-:W-:Y:S02]  /*00c0*/  LOP3.LUT R4, R12, 0x1e, R15, 0xf8, !PT ;  /* 0x0000001e0c047812 */ /* 0x000fe400078ef80f */
[----:B------:R-:W-:Y:S02]  /*00d0*/  SGXT.U32 R14, R14, 0x2 ;  /* 0x000000020e0e781a */ /* 0x000fe40000000000 */
[----:B------:R-:W-:Y:S01]  /*00e0*/  ISETP.LT.AND P0, PT, R4, 0x40, !P1 ;  /* 0x000000400400780c */ /* 0x000fe20004f01270 */
[----:B---3--:R-:W-:Y:S01]  /*00f0*/  IMAD R7, R9, 0x40, R4 ;  /* 0x0000004009077824 */ /* 0x008fe200078e0204 */
[----:B------:R-:W-:-:S02]  /*0100*/  SHF.R.U32.HI R11, RZ, 0x4, R5 ;  /* 0x00000004ff0b7819 */ /* 0x000fc40000011605 */
[----:B------:R-:W-:Y:S02]  /*0110*/  ISETP.LT.U32.AND P0, PT, R9, 0x40, P0 ;  /* 0x000000400900780c */ /* 0x000fe40000701070 */
[----:B------:R-:W-:-:S05]  /*0120*/  LOP3.LUT R4, R11, R14, R10, 0xfe, !PT ;  /* 0x0000000e0b047212 */ /* 0x000fca00078efe0a */
[----:B------:R-:W-:Y:S02]  /*0130*/  IMAD R13, R4, 0x1000, R7 ;  /* 0x00001000040d7824 */ /* 0x000fe400078e0207 */
[----:B------:R-:W-:-:S04]  /*0140*/  CS2R R6, SRZ ;  /* 0x0000000000067805 */ /* 0x000fc8000001ff00 */
[----:B------:R-:W-:Y:S01]  /*0150*/  @P0 MOV R2, 0x0 ;  /* 0x0000000000020802 */ /* 0x000fe20000000f00 */
[----:B------:R-:W-:-:S03]  /*0160*/  @P0 IMAD.MOV.U32 R3, RZ, RZ, 0x14f00000 ;  /* 0x14f00000ff030424 */ /* 0x000fc600078e00ff */
[----:B------:R0:W1:Y:S08]  /*0170*/  @P0 R2UR UR4, R2 ;  /* 0x00000000020403c2 */ /* 0x00007000000e0000 */
[----:B------:R0:W1:Y:S02]  /*0180*/  @P0 R2UR UR5, R3 ;  /* 0x00000000030503c2 */ /* 0x00006400000e0000 */
[----:B0-----:R-:W-:-:S05]  /*0190*/  IMAD.WIDE R2, R13, R8, c[0x0][0x160] ;  /* 0x000058000d027625 */ /* 0x001fca00078e0208 */
[----:B-1----:R-:W2:Y:S01]  /*01a0*/  @P0 LDG.E.EL.64 R6, desc[UR4][R2.64] ;  /* 0x0000000402060981 */ /* 0x002ea2200c2e1b00 */
[----:B------:R-:W-:Y:S02]  /*01b0*/  SHF.R.U32.HI R4, RZ, 0x2, R0 ;  /* 0x00000002ff047819 */ /* 0x000fe40000011600 */
[----:B------:R-:W-:Y:S02]  /*01c0*/  SHF.R.U32.HI R5, RZ, 0x2, R5 ;  /* 0x00000002ff057819 */ /* 0x000fe40000011605 */
[----:B------:R-:W-:Y:S02]  /*01d0*/  SGXT.U32 R4, R4, 0x4 ;  /* 0x000000040404781a */ /* 0x000fe40000000000 */
[----:B------:R-:W-:Y:S02]  /*01e0*/  ISETP.LT.U32.AND P1, PT, R9, 0x40, !P1 ;  /* 0x000000400900780c */ /* 0x000fe40004f21070 */
[----:B------:R-:W-:Y:S01]  /*01f0*/  LOP3.LUT R19, R5, R4, R12, 0xfe, !PT ;  /* 0x0000000405137212 */ /* 0x000fe200078efe0c */
[----:B------:R-:W-:Y:S01]  /*0200*/  IMAD.SHL.U32 R12, R0, 0x10, RZ ;  /* 0x00000010000c7824 */ /* 0x000fe200078e00ff */
[----:B------:R-:W-:-:S02]  /*0210*/  LOP3.LUT R18, R10, 0x6, R15, 0xf8, !PT ;  /* 0x000000060a127812 */ /* 0x000fc400078ef80f */
[----:B------:R-:W-:Y:S02]  /*0220*/  ISETP.LT.AND P2, PT, R19, 0x40, P1 ;  /* 0x000000401300780c */ /* 0x000fe40000f41270 */
[----:B------:R-:W-:Y:S02]  /*0230*/  LOP3.LUT R20, R12, 0xf0, RZ, 0xc0, !PT ;  /* 0x000000f00c147812 */ /* 0x000fe400078ec0ff */
[----:B------:R-:W-:Y:S01]  /*0240*/  LEA R24, R9, R18, 0x9 ;  /* 0x0000001209187211 */ /* 0x000fe200078e48ff */
[----:B------:R-:W-:Y:S01]  /*0250*/  IMAD.SHL.U32 R18, R18, 0x40, RZ ;  /* 0x0000004012127824 */ /* 0x000fe200078e00ff */
[----:B------:R-:W-:Y:S01]  /*0260*/  LOP3.LUT R22, R20, 0x8, RZ, 0xfc, !PT ;  /* 0x0000000814167812 */ /* 0x000fe200078efcff */
[----:B------:R-:W-:Y:S01]  /*0270*/  @P1 IMAD.MOV.U32 R12, RZ, RZ, 0x0 ;  /* 0x00000000ff0c1424 */ /* 0x000fe200078e00ff */
[--C-:B------:R-:W-:Y:S01]  /*0280*/  LOP3.LUT R21, R11, R14, R20.reuse, 0xfe, !PT ;  /* 0x0000000e0b157212 */ /* 0x100fe200078efe14 */
[----:B------:R-:W-:Y:S01]  /*0290*/  @P1 IMAD.MOV.U32 R14, RZ, RZ, 0x0 ;  /* 0x00000000ff0e1424 */ /* 0x000fe200078e00ff */
[----:B------:R-:W-:Y:S01]  /*02a0*/  SHF.R.U32.HI R20, RZ, 0x1, R20 ;  /* 0x00000001ff147819 */ /* 0x000fe20000011614 */
[----:B------:R-:W-:Y:S01]  /*02b0*/  @P1 IMAD.MOV.U32 R15, RZ, RZ, 0x14f00000 ;  /* 0x14f00000ff0f1424 */ /* 0x000fe200078e00ff */
[----:B------:R-:W-:Y:S01]  /*02c0*/  SHF.R.U32.HI R22, RZ, 0x1, R22 ;  /* 0x00000001ff167819 */ /* 0x000fe20000011616 */
[----:B------:R-:W-:Y:S01]  /*02d0*/  @P2 IMAD.MOV.U32 R10, RZ, RZ, 0x0 ;  /* 0x00000000ff0a2424 */ /* 0x000fe200078e00ff */
[----:B------:R-:W-:Y:S01]  /*02e0*/  @P1 MOV R13, 0x14f00000 ;  /* 0x14f00000000d1802 */ /* 0x000fe20000000f00 */
[C---:B------:R-:W-:Y:S01]  /*02f0*/  IMAD R23, R21.reuse, 0x4, R20 ;  /* 0x0000000415177824 */ /* 0x040fe200078e0214 */
[----:B------:R-:W-:Y:S01]  /*0300*/  LEA R22, R21, R22, 0x2 ;  /* 0x0000001615167211 */ /* 0x000fe200078e10ff */
[----:B------:R-:W-:Y:S01]  /*0310*/  @P2 IMAD.MOV.U32 R11, RZ, RZ, 0x14f00000 ;  /* 0x14f00000ff0b2424 */ /* 0x000fe200078e00ff */
[----:B------:R0:W1:Y:S01]  /*0320*/  @P2 R2UR UR4, R10 ;  /* 0x000000000a0423c2 */ /* 0x00006200000e0000 */
[C---:B------:R-:W-:Y:S01]  /*0330*/  IMAD.IADD R21, R18.reuse, 0x1, R9 ;  /* 0x0000000112157824 */ /* 0x040fe200078e0209 */
[----:B------:R-:W-:Y:S01]  /*0340*/  IADD3 R9, P3, R18, R9, RZ ;  /* 0x0000000912097210 */ /* 0x000fe20007f7e0ff */
[----:B------:R-:W-:Y:S01]  /*0350*/  @P1 IMAD.MOV.U32 R16, RZ, RZ, 0x0 ;  /* 0x00000000ff101424 */ /* 0x000fe200078e00ff */
[----:B------:R-:W-:Y:S01]  /*0360*/  @P1 MOV R17, 0x14f00000 ;  /* 0x14f0000000111802 */ /* 0x000fe20000000f00 */
[----:B------:R-:W-:Y:S01]  /*0370*/  @P1 IMAD.MOV.U32 R18, RZ, RZ, 0x0 ;  /* 0x00000000ff121424 */ /* 0x000fe200078e00ff */
[----:B------:R-:W-:-:S02]  /*0380*/  MOV R20, RZ ;  /* 0x000000ff00147202 */ /* 0x000fc40000000f00 */
[----:B------:R0:W1:Y:S08]  /*0390*/  @P2 R2UR UR5, R11 ;  /* 0x000000000b0523c2 */ /* 0x00007000000e0000 */
[----:B------:R3:W4:Y:S01]  /*03a0*/  @P1 R2UR UR6, R12 ;  /* 0x000000000c0613c2 */ /* 0x00072200000e0000 */
[----:B0-----:R-:W-:-:S07]  /*03b0*/  CS2R R10, SRZ ;  /* 0x00000000000a7805 */ /* 0x001fce000001ff00 */
[----:B------:R0:W4:Y:S08]  /*03c0*/  @P1 R2UR UR7, R13 ;  /* 0x000000000d0713c2 */ /* 0x00013000000e0000 */
[----:B------:R5:W1:Y:S01]  /*03d0*/  @P1 R2UR UR8, R14 ;  /* 0x000000000e0813c2 */ /* 0x000a6200000e0000 */
[----:B0-----:R-:W-:Y:S01]  /*03e0*/  IMAD R13, R19, 0x8, R24 ;  /* 0x00000008130d7824 */ /* 0x001fe200078e0218 */
[----:B------:R-:W-:-:S03]  /*03f0*/  @P1 MOV R19, 0x14f00000 ;  /* 0x14f0000000131802 */ /* 0x000fc60000000f00 */
[----:B---3--:R-:W-:-:S03]  /*0400*/  IMAD.WIDE R12, R13, R8, c[0x0][0x168] ;  /* 0x00005a000d0c7625 */ /* 0x008fc600078e0208 */
[----:B------:R0:W3:Y:S01]  /*0410*/  @P1 R2UR UR9, R15 ;  /* 0x000000000f0913c2 */ /* 0x0000e200000e0000 */
[----:B-----5:R-:W-:-:S07]  /*0420*/  IMAD.X R14, RZ, RZ, RZ, P3 ;  /* 0x000000ffff0e7224 */ /* 0x020fce00018e06ff */
[----:B------:R5:W1:Y:S02]  /*0430*/  @P1 R2UR UR10, R16 ;  /* 0x00000000100a13c2 */ /* 0x000a6400000e0000 */
[----:B-----5:R-:W-:-:S06]  /*0440*/  IMAD.SHL.U32 R16, R9, 0x4, RZ ;  /* 0x0000000409107824 */ /* 0x020fcc00078e00ff */
[----:B------:R5:W1:Y:S02]  /*0450*/  @P1 R2UR UR11, R17 ;  /* 0x00000000110b13c2 */ /* 0x000a6400000e0000 */
[----:B-----5:R-:W-:Y:S01]  /*0460*/  SHF.L.U64.HI R17, R9, 0x2, R14 ;  /* 0x0000000209117819 */ /* 0x020fe2000001020e */
[----:B0-----:R-:W-:-:S04]  /*0470*/  IMAD.WIDE.U32 R14, R21, R8, c[0x0][0x170] ;  /* 0x00005c00150e7625 */ /* 0x001fc800078e0008 */
[----:B------:R-:W-:-:S04]  /*0480*/  IMAD.WIDE.U32 R8, R21, R8, c[0x0][0x178] ;  /* 0x00005e0015087625 */ /* 0x000fc800078e0008 */
[----:B------:R-:W-:Y:S01]  /*0490*/  IMAD.MOV.U32 R21, RZ, RZ, RZ ;  /* 0x000000ffff157224 */ /* 0x000fe200078e00ff */
[----:B--2---:R-:W-:Y:S04]  /*04a0*/  STS [R23], R6 ;  /* 0x0000000617007388 */ /* 0x004fe80000000800 */
[----:B------:R0:W-:Y:S04]  /*04b0*/  STS [R22+0x20], R7 ;  /* 0x0000200716007388 */ /* 0x0001e80000000800 */
[----:B------:R-:W-:Y:S01]  /*04c0*/  BAR.SYNC.DEFER_BLOCKING 0x0 ;  /* 0x0000000000007b1d */ /* 0x000fe20000010000 */
[----:B0-----:R-:W-:-:S05]  /*04d0*/  CS2R R22, SRZ ;  /* 0x0000000000167805 */ /* 0x001fca000001ff00 */
[----:B-1----:R0:W2:Y:S01]  /*04e0*/  @P2 LDG.E.EL.64 R10, desc[UR4][R12.64] ;  /* 0x000000040c0a2981 */ /* 0x0020a2200c2e1b00 */
[----:B------:R-:W-:Y:S01]  /*04f0*/  IADD3 R6, P2, R16, c[0x0][0x170], RZ ;  /* 0x00005c0010067a10 */ /* 0x000fe20007f5e0ff */
[----:B------:R-:W1:Y:S02]  /*0500*/  @P1 R2UR UR4, R18 ;  /* 0x00000000120413c2 */ /* 0x000e6400000e0000 */
[----:B----4-:R-:W4:Y:S01]  /*0510*/  @P1 LDG.E.EL R20, desc[UR6][R14.64] ;  /* 0x000000060e141981 */ /* 0x010f22200c2e1900 */
[----:B------:R-:W-:-:S03]  /*0520*/  IADD3.X R7, R17, c[0x0][0x174], RZ, P2, !PT ;  /* 0x00005d0011077a10 */ /* 0x000fc600017fe4ff */
[----:B------:R5:W4:Y:S02]  /*0530*/  @P1 LDG.E.EL R23, desc[UR10][R8.64] ;  /* 0x0000000a08171981 */ /* 0x000b24200c2e1900 */
[----:B------:R-:W1:Y:S02]  /*0540*/  @P1 R2UR UR5, R19 ;  /* 0x00000000130513c2 */ /* 0x000e6400000e0000 */
[----:B---3--:R3:W4:Y:S01]  /*0550*/  @P1 LDG.E.EL R22, desc[UR8][R6.64+0x100] ;  /* 0x0001000806161981 */ /* 0x008722200c2e1900 */
[----:B------:R-:W-:-:S04]  /*0560*/  IADD3 R16, P2, R16, c[0x0][0x178], RZ ;  /* 0x00005e0010107a10 */ /* 0x000fc80007f5e0ff */
[----:B------:R-:W-:-:S05]  /*0570*/  IADD3.X R17, R17, c[0x0][0x17c], RZ, P2, !PT ;  /* 0x00005f0011117a10 */ /* 0x000fca00017fe4ff */
[----:B-1----:R-:W4:Y:S01]  /*0580*/  @P1 LDG.E.EL R21, desc[UR4][R16.64+0x100] ;  /* 0x0001000410151981 */ /* 0x002f22200c2e1900 */
[C---:B0-----:R-:W-:Y:S02]  /*0590*/  SHF.L.U32 R13, R0.reuse, 0x3, RZ ;  /* 0x00000003000d7819 */ /* 0x041fe400000006ff */
[----:B------:R-:W-:Y:S02]  /*05a0*/  LOP3.LUT R12, R0, 0x7c, RZ, 0xc0, !PT ;  /* 0x0000007c000c7812 */ /* 0x000fe400078ec0ff */
[----:B------:R-:W-:-:S05]  /*05b0*/  LOP3.LUT R13, R13, 0x3f8, RZ, 0xc0, !PT ;  /* 0x000003f80d0d7812 */ /* 0x000fca00078ec0ff */
[----:B------:R-:W-:-:S05]  /*05c0*/  IMAD.IADD R12, R12, 0x1, R13 ;  /* 0x000000010c0c7824 */ /* 0x000fca00078e020d */
[----:B---3--:R-:W2:Y:S04]  /*05d0*/  LDS R7, [R12] ;  /* 0x000000000c077984 */ /* 0x008ea80000000800 */
[----:B------:R0:W1:Y:S01]  /*05e0*/  LDS R6, [R12+0x4] ;  /* 0x000004000c067984 */ /* 0x0000620000000800 */
[----:B-----5:R-:W-:Y:S01]  /*05f0*/  IMAD.SHL.U32 R9, R0, 0x40, RZ ;  /* 0x0000004000097824 */ /* 0x020fe200078e00ff */
[----:B0-----:R-:W-:-:S04]  /*0600*/  SHF.R.U32.HI R12, RZ, 0x1, R0 ;  /* 0x00000001ff0c7819 */ /* 0x001fc80000011600 */
[----:B------:R-:W-:-:S05]  /*0610*/  LOP3.LUT R12, R12, 0x38, RZ, 0xc0, !PT ;  /* 0x000000380c0c7812 */ /* 0x000fca00078ec0ff */
[----:B------:R-:W-:Y:S01]  /*0620*/  IMAD.IADD R12, R13, 0x1, R12 ;  /* 0x000000010d0c7824 */ /* 0x000fe200078e020c */
[----:B------:R-:W-:Y:S01]  /*0630*/  BAR.SYNC.DEFER_BLOCKING 0x0 ;  /* 0x0000000000007b1d */ /* 0x000fe20000010000 */
[----:B--2---:R-:W-:Y:S01]  /*0640*/  FADD R7, R7, R10 ;  /* 0x0000000a07077221 */ /* 0x004fe20000000000 */
[----:B-1----:R-:W-:-:S03]  /*0650*/  FADD R11, R6, R11 ;  /* 0x0000000b060b7221 */ /* 0x002fc60000000000 */
[----:B----4-:R-:W-:-:S04]  /*0660*/  FADD R7, R7, -R20 ;  /* 0x8000001407077221 */ /* 0x010fc80000000000 */
[----:B------:R-:W-:Y:S01]  /*0670*/  FMUL R7, R7, 1.4426950216293334961 ;  /* 0x3fb8aa3b07077820 */ /* 0x000fe20000400000 */
[----:B------:R-:W-:-:S04]  /*0680*/  FADD R11, R11, -R22 ;  /* 0x800000160b0b7221 */ /* 0x000fc80000000000 */
[----:B------:R-:W-:Y:S01]  /*0690*/  FSETP.GEU.AND P3, PT, R7, -126, PT ;  /* 0xc2fc00000700780b */ /* 0x000fe20003f6e000 */
[----:B------:R-:W-:-:S05]  /*06a0*/  FMUL R11, R11, 1.4426950216293334961 ;  /* 0x3fb8aa3b0b0b7820 */ /* 0x000fca0000400000 */
[----:B------:R-:W-:Y:S02]  /*06b0*/  FSETP.GEU.AND P4, PT, R11, -126, PT ;  /* 0xc2fc00000b00780b */ /* 0x000fe40003f8e000 */
[C---:B------:R-:W-:Y:S02]  /*06c0*/  FSETP.GT.AND P1, PT, |R23|.reuse, 8.50705917302346158658e+37, PT ;  /* 0x7e8000001700780b */ /* 0x040fe40003f24200 */
[----:B------:R-:W-:-:S03]  /*06d0*/  FSETP.GEU.AND P5, PT, |R23|, 1.175494350822287508e-38, PT ;  /* 0x008000001700780b */ /* 0x000fc60003fae200 */
[----:B------:R-:W-:Y:S01]  /*06e0*/  @!P3 FMUL R7, R7, 0.5 ;  /* 0x3f0000000707b820 */ /* 0x000fe20000400000 */
[----:B------:R-:W-:-:S05]  /*06f0*/  FSETP.GT.AND P2, PT, |R21|, 8.50705917302346158658e+37, PT ;  /* 0x7e8000001500780b */ /* 0x000fca0003f44200 */
[----:B------:R-:W-:Y:S01]  /*0700*/  @!P4 FMUL R11, R11, 0.5 ;  /* 0x3f0000000b0bc820 */ /* 0x000fe20000400000 */
[----:B------:R-:W-:Y:S01]  /*0710*/  FSETP.GEU.AND P6, PT, |R21|, 1.175494350822287508e-38, PT ;  /* 0x008000001500780b */ /* 0x000fe20003fce200 */
[----:B------:R-:W0:Y:S01]  /*0720*/  MUFU.EX2 R7, R7 ;  /* 0x0000000700077308 */ /* 0x000e220000000800 */
[----:B------:R-:W-:-:S07]  /*0730*/  @P1 FMUL R23, R23, 0.25 ;  /* 0x3e80000017171820 */ /* 0x000fce0000400000 */
[----:B------:R-:W1:Y:S01]  /*0740*/  MUFU.EX2 R6, R11 ;  /* 0x0000000b00067308 */ /* 0x000e620000000800 */
[----:B------:R-:W-:Y:S01]  /*0750*/  @P2 FMUL R21, R21, 0.25 ;  /* 0x3e80000015152820 */ /* 0x000fe20000400000 */
[----:B------:R-:W-:-:S03]  /*0760*/  @!P5 FMUL R23, R23, 16777216 ;  /* 0x4b8000001717d820 */ /* 0x000fc60000400000 */
[----:B------:R-:W-:Y:S01]  /*0770*/  @!P6 FMUL R21, R21, 16777216 ;  /* 0x4b8000001515e820 */ /* 0x000fe20000400000 */
[----:B------:R-:W-:Y:S02]  /*0780*/  LOP3.LUT R10, R9, 0xc0, RZ, 0xc0, !PT ;  /* 0x000000c0090a7812 */ /* 0x000fe400078ec0ff */
[----:B------:R-:W2:Y:S01]  /*0790*/  MUFU.RCP R8, R23 ;  /* 0x0000001700087308 */ /* 0x000ea20000001000 */
[----:B0-----:R-:W-:-:S07]  /*07a0*/  @!P3 FMUL R7, R7, R7 ;  /* 0x000000070707b220 */ /* 0x001fce0000400000 */
[----:B------:R-:W0:Y:S01]  /*07b0*/  MUFU.RCP R9, R21 ;  /* 0x0000001500097308 */ /* 0x000e220000001000 */
[----:B-1----:R-:W-:Y:S01]  /*07c0*/  @!P4 FMUL R6, R6, R6 ;  /* 0x000000060606c220 */ /* 0x002fe20000400000 */
[----:B------:R-:W-:Y:S01]  /*07d0*/  LOP3.LUT R4, R5, R4, R10, 0xfe, !PT ;  /* 0x0000000405047212 */ /* 0x000fe200078efe0a */
[----:B------:R-:W-:Y:S02]  /*07e0*/  @P1 FMUL R7, R7, 0.25 ;  /* 0x3e80000007071820 */ /* 0x000fe40000400000 */
[----:B------:R-:W-:Y:S01]  /*07f0*/  @P2 FMUL R6, R6, 0.25 ;  /* 0x3e80000006062820 */ /* 0x000fe20000400000 */
[----:B------:R-:W-:Y:S01]  /*0800*/  SHF.L.U32 R5, R4, 0x2, RZ ;  /* 0x0000000204057819 */ /* 0x000fe200000006ff */
[----:B------:R-:W-:Y:S01]  /*0810*/  @!P5 FMUL R7, R7, 16777216 ;  /* 0x4b8000000707d820 */ /* 0x000fe20000400000 */
[----:B------:R-:W-:Y:S01]  /*0820*/  LOP3.LUT R0, R10, 0x20, RZ, 0xfc, !PT ;  /* 0x000000200a007812 */ /* 0x000fe200078efcff */
[----:B------:R-:W-:Y:S01]  /*0830*/  @!P6 FMUL R6, R6, 16777216 ;  /* 0x4b8000000606e820 */ /* 0x000fe20000400000 */
[----:B------:R-:W-:Y:S01]  /*0840*/  LEA.HI R11, R10, R5, RZ, 0x1e ;  /* 0x000000050a0b7211 */ /* 0x000fe200078ff0ff */
[----:B--2---:R-:W-:Y:S01]  /*0850*/  FMUL R8, R8, R7 ;  /* 0x0000000708087220 */ /* 0x004fe20000400000 */
[----:B------:R-:W-:Y:S01]  /*0860*/  LEA.HI R0, R0, R5, RZ, 0x1e ;  /* 0x0000000500007211 */ /* 0x000fe200078ff0ff */
[----:B0-----:R-:W-:-:S03]  /*0870*/  FMUL R9, R9, R6 ;  /* 0x0000000609097220 */ /* 0x001fc60000400000 */
[----:B------:R0:W-:Y:S04]  /*0880*/  STS [R11], R8 ;  /* 0x000000080b007388 */ /* 0x0001e80000000800 */
[----:B------:R0:W-:Y:S04]  /*0890*/  STS [R0+0x80], R9 ;  /* 0x0000800900007388 */ /* 0x0001e80000000800 */
[----:B------:R-:W-:Y:S06]  /*08a0*/  BAR.SYNC.DEFER_BLOCKING 0x0 ;  /* 0x0000000000007b1d */ /* 0x000fec0000010000 */
[----:B------:R-:W-:Y:S05]  /*08b0*/  @!P0 EXIT ;  /* 0x000000000000894d */ /* 0x000fea0003800000 */
[----:B0-----:R-:W0:Y:S01]  /*08c0*/  LDS.64 R12, [R12] ;  /* 0x000000000c0c7984 */ /* 0x001e220000000a00 */
[----:B------:R-:W-:-:S03]  /*08d0*/  ULDC.64 UR4, c[0x0][0x118] ;  /* 0x0000460000047ab9 */ /* 0x000fc60000000a00 */
[----:B0-----:R-:W-:Y:S01]  /*08e0*/  STG.E.64 [R2.64], R12 ;  /* 0x0000000c02007986 */ /* 0x001fe2000c101b04 */
[----:B------:R-:W-:Y:S05]  /*08f0*/  EXIT ;  /* 0x000000000000794d */ /* 0x000fea0003800000 */
.L_x_0:
[----:B------:R-:W-:-:S00]  /*0900*/  BRA `(.L_x_0) ;  /* 0xfffffff000007947 */ /* 0x000fc0000383ffff */
[----:B------:R-:W-:-:S00]  /*0910*/  NOP ;  /* 0x0000000000007918 */ /* 0x000fc00000000000 */
        /* <DEDUP_REMOVED lines=14> */
.L_x_1:


//--------------------- .nv.shared.triton_poi_fused__softmax_add_3 --------------------------
	.section	.nv.shared.triton_poi_fused__softmax_add_3,"aw",@nobits
	.sectionflags	@""
	.align	16
